	.headerflags	@"EF_CUDA_TEXMODE_UNIFIED EF_CUDA_64BIT_ADDRESS EF_CUDA_ACCELERATORS EF_CUDA_SM90 EF_CUDA_VIRTUAL_SM(EF_CUDA_SM90)"
	.elftype	@"ET_EXEC"


//--------------------- .nv.info                  --------------------------
	.section	.nv.info,"",@"SHT_CUDA_INFO"
	.align	4


	//----- nvinfo : EIATTR_REGCOUNT
	.align		4
        /*0000*/ 	.byte	0x04, 0x2f
        /*0002*/ 	.short	(.L_1 - .L_0)
	.align		4
.L_0:
        /*0004*/ 	.word	index@(triton_poi_fused__to_copy_29)
        /*0008*/ 	.word	0x0000000a


	//----- nvinfo : EIATTR_MIN_STACK_SIZE
	.align		4
.L_1:
        /*000c*/ 	.byte	0x04, 0x12
        /*000e*/ 	.short	(.L_3 - .L_2)
	.align		4
.L_2:
        /*0010*/ 	.word	index@(triton_poi_fused__to_copy_29)
        /*0014*/ 	.word	0x00000000


	//----- nvinfo : EIATTR_FRAME_SIZE
	.align		4
.L_3:
        /*0018*/ 	.byte	0x04, 0x11
        /*001a*/ 	.short	(.L_5 - .L_4)
	.align		4
.L_4:
        /*001c*/ 	.word	index@(triton_poi_fused__to_copy_29)
        /*0020*/ 	.word	0x00000000


	//----- nvinfo : EIATTR_MIN_STACK_SIZE
	.align		4
.L_5:
        /*0024*/ 	.byte	0x04, 0x12
        /*0026*/ 	.short	(.L_7 - .L_6)
	.align		4
.L_6:
        /*0028*/ 	.word	index@(triton_poi_fused__to_copy_29)
        /*002c*/ 	.word	0x00000000
.L_7:


//--------------------- .nv.info.triton_poi_fused__to_copy_29 --------------------------
	.section	.nv.info.triton_poi_fused__to_copy_29,"",@"SHT_CUDA_INFO"
	.sectionflags	@""
	.align	4


	//----- nvinfo : EIATTR_CUDA_API_VERSION
	.align		4
        /*0000*/ 	.byte	0x04, 0x37
        /*0002*/ 	.short	(.L_9 - .L_8)
.L_8:
        /*0004*/ 	.word	0x0000007c


	//----- nvinfo : EIATTR_KPARAM_INFO
	.align		4
.L_9:
        /*0008*/ 	.byte	0x04, 0x17
        /*000a*/ 	.short	(.L_11 - .L_10)
.L_10:
        /*000c*/ 	.word	0x00000000
        /*0010*/ 	.short	0x0001
        /*0012*/ 	.short	0x0008
        /*0014*/ 	.byte	0x00, 0xf0, 0x11, 0x00


	//----- nvinfo : EIATTR_KPARAM_INFO
	.align		4
.L_11:
        /*0018*/ 	.byte	0x04, 0x17
        /*001a*/ 	.short	(.L_13 - .L_12)
.L_12:
        /*001c*/ 	.word	0x00000000
        /*0020*/ 	.short	0x0000
        /*0022*/ 	.short	0x0000
        /*0024*/ 	.byte	0x00, 0xf4, 0x21, 0x00


	//----- nvinfo : EIATTR_SPARSE_MMA_MASK
	.align		4
.L_13:
        /*0028*/ 	.byte	0x03, 0x50
        /*002a*/ 	.short	0x0000


	//----- nvinfo : EIATTR_MAXREG_COUNT
	.align		4
        /*002c*/ 	.byte	0x03, 0x1b
        /*002e*/ 	.short	0x00ff


	//----- nvinfo : EIATTR_EXIT_INSTR_OFFSETS
	.align		4
        /*0030*/ 	.byte	0x04, 0x1c
        /*0032*/ 	.short	(.L_15 - .L_14)


	//   ....[0]....
.L_14:
        /*0034*/ 	.word	0x00000100


	//   ....[1]....
        /*0038*/ 	.word	0x00000130


	//----- nvinfo : EIATTR_REQNTID
	.align		4
.L_15:
        /*003c*/ 	.byte	0x04, 0x10
        /*003e*/ 	.short	(.L_17 - .L_16)
.L_16:
        /*0040*/ 	.word	0x00000020
        /*0044*/ 	.word	0x00000001
        /*0048*/ 	.word	0x00000001


	//----- nvinfo : EIATTR_CBANK_PARAM_SIZE
	.align		4
.L_17:
        /*004c*/ 	.byte	0x03, 0x19
        /*004e*/ 	.short	0x000c


	//----- nvinfo : EIATTR_PARAM_CBANK
	.align		4
        /*0050*/ 	.byte	0x04, 0x0a
        /*0052*/ 	.short	(.L_19 - .L_18)
	.align		4
.L_18:
        /*0054*/ 	.word	index@(.nv.constant0.triton_poi_fused__to_copy_29)
        /*0058*/ 	.short	0x0210
        /*005a*/ 	.short	0x000c


	//----- nvinfo : EIATTR_SW_WAR
	.align		4
.L_19:
        /*005c*/ 	.byte	0x04, 0x36
        /*005e*/ 	.short	(.L_21 - .L_20)
.L_20:
        /*0060*/ 	.word	0x00000008
.L_21:


//--------------------- .nv.callgraph             --------------------------
	.section	.nv.callgraph,"",@"SHT_CUDA_CALLGRAPH"
	.align	4
	.sectionentsize	8
	.align		4
        /*0000*/ 	.word	0x00000000
	.align		4
        /*0004*/ 	.word	0xffffffff
	.align		4
        /*0008*/ 	.word	0x00000000
	.align		4
        /*000c*/ 	.word	0xfffffffe
	.align		4
        /*0010*/ 	.word	0x00000000
	.align		4
        /*0014*/ 	.word	0xfffffffd
	.align		4
        /*0018*/ 	.word	0x00000000
	.align		4
        /*001c*/ 	.word	0xfffffffc


//--------------------- .text.triton_poi_fused__to_copy_29 --------------------------
	.section	.text.triton_poi_fused__to_copy_29,"ax",@progbits
	.align	128
        .global         triton_poi_fused__to_copy_29
        .type           triton_poi_fused__to_copy_29,@function
        .size           triton_poi_fused__to_copy_29,(.L_x_1 - triton_poi_fused__to_copy_29)
        .other          triton_poi_fused__to_copy_29,@"STO_CUDA_ENTRY STV_DEFAULT"
triton_poi_fused__to_copy_29:
.text.triton_poi_fused__to_copy_29:
[----:B------:R-:W0:Y:S02]  /*0000*/  LDC R1, c[0x0][0x28] ;  /* 0x00000a00ff017b82 */ /* 0x000e240000000800 */
[----:B------:R-:W1:Y:S01]  /*0010*/  S2R R6, SR_TID.X ;  /* 0x0000000000067919 */ /* 0x000e620000002100 */
[----:B------:R-:W-:Y:S01]  /*0020*/  IMAD.MOV.U32 R7, RZ, RZ, 0x3f000000 ;  /* 0x3f000000ff077424 */ /* 0x000fe200078e00ff */
[----:B------:R-:W2:Y:S01]  /*0030*/  LDC.64 R2, c[0x0][0x210] ;  /* 0x00008400ff027b82 */ /* 0x000ea20000000a00 */
[----:B------:R-:W3:Y:S01]  /*0040*/  S2R R5, SR_CTAID.X ;  /* 0x0000000000057919 */ /* 0x000ee20000002500 */
[C---:B-1----:R-:W-:Y:S02]  /*0050*/  LOP3.LUT R0, R6.reuse, 0xf, RZ, 0xc0, !PT ;  /* 0x0000000f06007812 */ /* 0x042fe400078ec0ff */
[----:B------:R-:W-:-:S03]  /*0060*/  LOP3.LUT P0, RZ, R6, 0x10, RZ, 0xc0, !PT ;  /* 0x0000001006ff7812 */ /* 0x000fc6000780c0ff */
[----:B---3--:R-:W-:-:S04]  /*0070*/  IMAD R5, R5, 0x10, R0 ;  /* 0x0000001005057824 */ /* 0x008fc800078e0200 */
[C---:B--2---:R-:W-:Y:S01]  /*0080*/  IMAD.WIDE R2, R5.reuse, 0x8, R2 ;  /* 0x0000000805027825 */ /* 0x044fe200078e0202 */
[----:B------:R-:W-:Y:S02]  /*0090*/  I2FP.F32.S32 R0, R5 ;  /* 0x0000000500007245 */ /* 0x000fe40000201400 */
[----:B------:R-:W-:-:S03]  /*00a0*/  ISETP.LT.AND P0, PT, R5, 0x10, !P0 ;  /* 0x000000100500780c */ /* 0x000fc60004701270 */
[----:B------:R-:W-:-:S04]  /*00b0*/  FADD R0, R0, 0.5 ;  /* 0x3f00000000007421 */ /* 0x000fc80000000000 */
[----:B------:R-:W-:-:S05]  /*00c0*/  FFMA R0, R0, R7, -0.5 ;  /* 0xbf00000000007423 */ /* 0x000fca0000000007 */
[----:B------:R-:W-:-:S04]  /*00d0*/  FMNMX R0, RZ, R0, !PT ;  /* 0x00000000ff007209 */ /* 0x000fc80007800000 */
[----:B------:R-:W1:Y:S02]  /*00e0*/  F2I.TRUNC.NTZ R4, R0 ;  /* 0x0000000000047305 */ /* 0x000e64000020f100 */
[----:B-1----:R-:W-:Y:S01]  /*00f0*/  SHF.R.S32.HI R5, RZ, 0x1f, R4 ;  /* 0x0000001fff057819 */ /* 0x002fe20000011404 */
[----:B------:R-:W-:Y:S06]  /*0100*/  @!P0 EXIT ;  /* 0x000000000000894d */ /* 0x000fec0003800000 */
[----:B------:R-:W-:Y:S02]  /*0110*/  ULDC.64 UR4, c[0x0][0x208] ;  /* 0x0000820000047ab9 */ /* 0x000fe40000000a00 */
[----:B------:R-:W-:Y:S01]  /*0120*/  STG.E.64 desc[UR4][R2.64], R4 ;  /* 0x0000000402007986 */ /* 0x000fe2000c101b04 */
[----:B------:R-:W-:Y:S05]  /*0130*/  EXIT ;  /* 0x000000000000794d */ /* 0x000fea0003800000 */
.L_x_0:
[----:B------:R-:W-:-:S00]  /*0140*/  BRA `(.L_x_0) ;  /* 0xfffffffc00fc7947 */ /* 0x000fc0000383ffff */
[----:B------:R-:W-:-:S00]  /*0150*/  NOP ;  /* 0x0000000000007918 */ /* 0x000fc00000000000 */
        /* <DEDUP_REMOVED lines=10> */
.L_x_1:


//--------------------- .nv.constant0.triton_poi_fused__to_copy_29 --------------------------
	.section	.nv.constant0.triton_poi_fused__to_copy_29,"a",@progbits
	.sectionflags	@""
	.align	4
.nv.constant0.triton_poi_fused__to_copy_29:
	.zero		540
